//
// Generated by NVIDIA NVVM Compiler
//
// Compiler Build ID: CL-36424714
// Cuda compilation tools, release 13.0, V13.0.88
// Based on NVVM 20.0.0
//

.version 9.0
.target sm_100
.address_size 64

	// .globl	_Z25floydWarshallSingleKernelPjj

.visible .entry _Z25floydWarshallSingleKernelPjj(
	.param .u64 .ptr .align 1 _Z25floydWarshallSingleKernelPjj_param_0,
	.param .u32 _Z25floydWarshallSingleKernelPjj_param_1
)
{
	.reg .pred 	%p<6>;
	.reg .b32 	%r<21>;
	.reg .b64 	%rd<9>;

	ld.param.u64 	%rd3, [_Z25floydWarshallSingleKernelPjj_param_0];
	ld.param.u32 	%r10, [_Z25floydWarshallSingleKernelPjj_param_1];
	mov.u32 	%r1, %tid.x;
	mul.lo.s32 	%r2, %r10, %r10;
	setp.eq.s32 	%p1, %r10, 0;
	@%p1 bra 	$L__BB0_8;
	cvta.to.global.u64 	%rd1, %rd3;
	mov.b32 	%r19, 0;
	mov.u32 	%r3, %ntid.x;
$L__BB0_2:
	setp.ge.u32 	%p2, %r1, %r2;
	@%p2 bra 	$L__BB0_7;
	mul.lo.s32 	%r5, %r19, %r10;
	mov.u32 	%r20, %r1;
$L__BB0_4:
	rem.u32 	%r12, %r20, %r10;
	add.s32 	%r13, %r20, %r19;
	sub.s32 	%r14, %r13, %r12;
	mul.wide.u32 	%rd4, %r14, 4;
	add.s64 	%rd5, %rd1, %rd4;
	ld.global.u32 	%r15, [%rd5];
	add.s32 	%r16, %r12, %r5;
	mul.wide.u32 	%rd6, %r16, 4;
	add.s64 	%rd7, %rd1, %rd6;
	ld.global.u32 	%r17, [%rd7];
	add.s32 	%r7, %r17, %r15;
	mul.wide.u32 	%rd8, %r20, 4;
	add.s64 	%rd2, %rd1, %rd8;
	ld.global.u32 	%r18, [%rd2];
	setp.ge.u32 	%p3, %r7, %r18;
	@%p3 bra 	$L__BB0_6;
	st.global.u32 	[%rd2], %r7;
$L__BB0_6:
	add.s32 	%r20, %r20, %r3;
	setp.lt.u32 	%p4, %r20, %r2;
	@%p4 bra 	$L__BB0_4;
$L__BB0_7:
	bar.sync 	0;
	add.s32 	%r19, %r19, 1;
	setp.ne.s32 	%p5, %r19, %r10;
	@%p5 bra 	$L__BB0_2;
$L__BB0_8:
	ret;

}


// ===== COMPILED SASS (sm_100) =====

	.target	sm_100

	.elftype	@"ET_EXEC"


//--------------------- .note.nv.tkinfo           --------------------------
	.section	.note.nv.tkinfo,"",@"SHT_NOTE"
	.sectionflags	@"SHF_NOTE_NV_TKINFO"
	.tkinfo
        /*0018*/ 	.word	0x00000002
        /*0030*/ 	.string	""
        /*0030*/ 	.string	"ptxas"
        /*0030*/ 	.string	"Cuda compilation tools, release 13.0, V13.0.88"
        /*0030*/ 	.string	"Build cuda_13.0.r13.0/compiler.36424714_0"
        /*0030*/ 	.string	"-arch sm_100 -m 64 "



//--------------------- .note.nv.cuinfo           --------------------------
	.section	.note.nv.cuinfo,"",@"SHT_NOTE"
	.sectionflags	@"SHF_NOTE_NV_CUINFO"
        /*0018*/ 	.short	0x0002
        /*001a*/ 	.short	0x0064
        /*001c*/ 	.short	0x0082
	.zero		2


//--------------------- .nv.info                  --------------------------
	.section	.nv.info,"",@"SHT_CUDA_INFO"
	.align	4


	//----- nvinfo : EIATTR_REGCOUNT
	.align		4
        /*0000*/ 	.byte	0x04, 0x2f
        /*0002*/ 	.short	(.L_1 - .L_0)
	.align		4
.L_0:
        /*0004*/ 	.word	index@(_Z25floydWarshallSingleKernelPjj)
        /*0008*/ 	.word	0x00000014


	//----- nvinfo : EIATTR_FRAME_SIZE
	.align		4
.L_1:
        /*000c*/ 	.byte	0x04, 0x11
        /*000e*/ 	.short	(.L_3 - .L_2)
	.align		4
.L_2:
        /*0010*/ 	.word	index@(_Z25floydWarshallSingleKernelPjj)
        /*0014*/ 	.word	0x00000000


	//----- nvinfo : EIATTR_MIN_STACK_SIZE
	.align		4
.L_3:
        /*0018*/ 	.byte	0x04, 0x12
        /*001a*/ 	.short	(.L_5 - .L_4)
	.align		4
.L_4:
        /*001c*/ 	.word	index@(_Z25floydWarshallSingleKernelPjj)
        /*0020*/ 	.word	0x00000000
.L_5:


//--------------------- .nv.compat                --------------------------
	.section	.nv.compat,"",@"SHT_CUDA_COMPAT_INFO"
	.align	4
        /*0000*/ 	.byte	0x02, 0x09, 0x00, 0x00, 0x02, 0x02, 0x01, 0x00, 0x02, 0x05, 0x05, 0x00, 0x03, 0x07, 0x01, 0x01
        /*0010*/ 	.byte	0x02, 0x03, 0x00, 0x00, 0x02, 0x06, 0x01, 0x00, 0x04, 0x0b, 0x08, 0x00, 0x09, 0x00, 0x00, 0x00
        /*0020*/ 	.byte	0x00, 0x00, 0x00, 0x00


//--------------------- .nv.info._Z25floydWarshallSingleKernelPjj --------------------------
	.section	.nv.info._Z25floydWarshallSingleKernelPjj,"",@"SHT_CUDA_INFO"
	.sectionflags	@""
	.align	4


	//----- nvinfo : EIATTR_CUDA_API_VERSION
	.align		4
        /*0000*/ 	.byte	0x04, 0x37
        /*0002*/ 	.short	(.L_7 - .L_6)
.L_6:
        /*0004*/ 	.word	0x00000082


	//----- nvinfo : EIATTR_KPARAM_INFO
	.align		4
.L_7:
        /*0008*/ 	.byte	0x04, 0x17
        /*000a*/ 	.short	(.L_9 - .L_8)
.L_8:
        /*000c*/ 	.word	0x00000000
        /*0010*/ 	.short	0x0001
        /*0012*/ 	.short	0x0008
        /*0014*/ 	.byte	0x00, 0xf0, 0x11, 0x00


	//----- nvinfo : EIATTR_KPARAM_INFO
	.align		4
.L_9:
        /*0018*/ 	.byte	0x04, 0x17
        /*001a*/ 	.short	(.L_11 - .L_10)
.L_10:
        /*001c*/ 	.word	0x00000000
        /*0020*/ 	.short	0x0000
        /*0022*/ 	.short	0x0000
        /*0024*/ 	.byte	0x00, 0xf5, 0x21, 0x00


	//----- nvinfo : EIATTR_SPARSE_MMA_MASK
	.align		4
.L_11:
        /*0028*/ 	.byte	0x03, 0x50
        /*002a*/ 	.short	0x0000


	//----- nvinfo : EIATTR_MAXREG_COUNT
	.align		4
        /*002c*/ 	.byte	0x03, 0x1b
        /*002e*/ 	.short	0x00ff


	//----- nvinfo : EIATTR_NUM_BARRIERS
	.align		4
        /*0030*/ 	.byte	0x02, 0x4c
        /*0032*/ 	.byte	0x01
	.zero		1


	//----- nvinfo : EIATTR_MERCURY_ISA_VERSION
	.align		4
        /*0034*/ 	.byte	0x03, 0x5f
        /*0036*/ 	.short	0x0101


	//----- nvinfo : EIATTR_VRC_CTA_INIT_COUNT
	.align		4
        /*0038*/ 	.byte	0x02, 0x4a
	.zero		1
	.zero		1


	//----- nvinfo : EIATTR_EXIT_INSTR_OFFSETS
	.align		4
        /*003c*/ 	.byte	0x04, 0x1c
        /*003e*/ 	.short	(.L_13 - .L_12)


	//   ....[0]....
.L_12:
        /*0040*/ 	.word	0x00000030


	//   ....[1]....
        /*0044*/ 	.word	0x00000360


	//----- nvinfo : EIATTR_CRS_STACK_SIZE
	.align		4
.L_13:
        /*0048*/ 	.byte	0x04, 0x1e
        /*004a*/ 	.short	(.L_15 - .L_14)
.L_14:
        /*004c*/ 	.word	0x00000000


	//----- nvinfo : EIATTR_CBANK_PARAM_SIZE
	.align		4
.L_15:
        /*0050*/ 	.byte	0x03, 0x19
        /*0052*/ 	.short	0x000c


	//----- nvinfo : EIATTR_PARAM_CBANK
	.align		4
        /*0054*/ 	.byte	0x04, 0x0a
        /*0056*/ 	.short	(.L_17 - .L_16)
	.align		4
.L_16:
        /*0058*/ 	.word	index@(.nv.constant0._Z25floydWarshallSingleKernelPjj)
        /*005c*/ 	.short	0x0380
        /*005e*/ 	.short	0x000c


	//----- nvinfo : EIATTR_SW_WAR
	.align		4
.L_17:
        /*0060*/ 	.byte	0x04, 0x36
        /*0062*/ 	.short	(.L_19 - .L_18)
.L_18:
        /*0064*/ 	.word	0x00000008
.L_19:


//--------------------- .nv.callgraph             --------------------------
	.section	.nv.callgraph,"",@"SHT_CUDA_CALLGRAPH"
	.align	4
	.sectionentsize	8
	.align		4
        /*0000*/ 	.word	0x00000000
	.align		4
        /*0004*/ 	.word	0xffffffff
	.align		4
        /*0008*/ 	.word	0x00000000
	.align		4
        /*000c*/ 	.word	0xfffffffe
	.align		4
        /*0010*/ 	.word	0x00000000
	.align		4
        /*0014*/ 	.word	0xfffffffd
	.align		4
        /*0018*/ 	.word	0x00000000
	.align		4
        /*001c*/ 	.word	0xfffffffc


//--------------------- .text._Z25floydWarshallSingleKernelPjj --------------------------
	.section	.text._Z25floydWarshallSingleKernelPjj,"ax",@progbits
	.align	128
        .global         _Z25floydWarshallSingleKernelPjj
        .type           _Z25floydWarshallSingleKernelPjj,@function
        .size           _Z25floydWarshallSingleKernelPjj,(.L_x_5 - _Z25floydWarshallSingleKernelPjj)
        .other          _Z25floydWarshallSingleKernelPjj,@"STO_CUDA_ENTRY STV_DEFAULT"
_Z25floydWarshallSingleKernelPjj:
.text._Z25floydWarshallSingleKernelPjj:
[----:B------:R-:W-:Y:S01]  /*0000*/  LDC R1, c[0x0][0x37c] ;  /* 0x0000df00ff017b82 */ /* 0x000fe20000000800 */
[----:B------:R-:W0:Y:S02]  /*0010*/  LDCU UR5, c[0x0][0x388] ;  /* 0x00007100ff0577ac */ /* 0x000e240008000800 */
[----:B0-----:R-:W-:-:S13]  /*0020*/  ISETP.NE.AND P0, PT, RZ, UR5, PT ;  /* 0x00000005ff007c0c */ /* 0x001fda000bf05270 */
[----:B------:R-:W-:Y:S05]  /*0030*/  @!P0 EXIT ;  /* 0x000000000000894d */ /* 0x000fea0003800000 */
[----:B------:R-:W0:Y:S01]  /*0040*/  S2R R0, SR_TID.X ;  /* 0x0000000000007919 */ /* 0x000e220000002100 */
[----:B------:R-:W1:Y:S01]  /*0050*/  LDCU.64 UR6, c[0x0][0x358] ;  /* 0x00006b00ff0677ac */ /* 0x000e620008000a00 */
[----:B------:R-:W2:Y:S01]  /*0060*/  LDCU UR8, c[0x0][0x360] ;  /* 0x00006c00ff0877ac */ /* 0x000ea20008000800 */
[----:B------:R-:W-:Y:S01]  /*0070*/  UIMAD UR5, UR5, UR5, URZ ;  /* 0x00000005050572a4 */ /* 0x000fe2000f8e02ff */
[----:B------:R-:W-:-:S11]  /*0080*/  UMOV UR4, URZ ;  /* 0x000000ff00047c82 */ /* 0x000fd60008000000 */
.L_x_3:
[----:B0-----:R-:W-:Y:S01]  /*0090*/  ISETP.GE.U32.AND P0, PT, R0, UR5, PT ;  /* 0x0000000500007c0c */ /* 0x001fe2000bf06070 */
[----:B------:R-:W-:-:S12]  /*00a0*/  BSSY.RECONVERGENT B0, `(.L_x_0) ;  /* 0x0000026000007945 */ /* 0x000fd80003800200 */
[----:B------:R-:W-:Y:S05]  /*00b0*/  @P0 BRA `(.L_x_1) ;  /* 0x0000000000900947 */ /* 0x000fea0003800000 */
[----:B------:R-:W0:Y:S01]  /*00c0*/  LDCU UR9, c[0x0][0x388] ;  /* 0x00007100ff0977ac */ /* 0x000e220008000800 */
[----:B------:R-:W3:Y:S01]  /*00d0*/  LDC R17, c[0x0][0x388] ;  /* 0x0000e200ff117b82 */ /* 0x000ee20000000800 */
[----:B------:R-:W-:-:S07]  /*00e0*/  MOV R11, R0 ;  /* 0x00000000000b7202 */ /* 0x000fce0000000f00 */
[----:B------:R-:W4:Y:S01]  /*00f0*/  LDC.64 R2, c[0x0][0x380] ;  /* 0x0000e000ff027b82 */ /* 0x000f220000000a00 */
[----:B0-----:R-:W0:Y:S01]  /*0100*/  I2F.U32.RP R6, UR9 ;  /* 0x0000000900067d06 */ /* 0x001e220008209000 */
[----:B------:R-:W-:Y:S02]  /*0110*/  ISETP.NE.U32.AND P0, PT, RZ, UR9, PT ;  /* 0x00000009ff007c0c */ /* 0x000fe4000bf05070 */
[----:B------:R-:W-:-:S05]  /*0120*/  LOP3.LUT R13, RZ, UR9, RZ, 0x33, !PT ;  /* 0x00000009ff0d7c12 */ /* 0x000fca000f8e33ff */
[----:B0-----:R-:W0:Y:S02]  /*0130*/  MUFU.RCP R6, R6 ;  /* 0x0000000600067308 */ /* 0x001e240000001000 */
[----:B0-----:R-:W-:-:S06]  /*0140*/  VIADD R4, R6, 0xffffffe ;  /* 0x0ffffffe06047836 */ /* 0x001fcc0000000000 */
[----:B------:R0:W5:Y:S02]  /*0150*/  F2I.FTZ.U32.TRUNC.NTZ R5, R4 ;  /* 0x0000000400057305 */ /* 0x000164000021f000 */
[----:B0-----:R-:W-:Y:S01]  /*0160*/  IMAD.MOV.U32 R4, RZ, RZ, RZ ;  /* 0x000000ffff047224 */ /* 0x001fe200078e00ff */
[----:B-----5:R-:W-:-:S05]  /*0170*/  IADD3 R7, PT, PT, RZ, -R5, RZ ;  /* 0x80000005ff077210 */ /* 0x020fca0007ffe0ff */
[----:B------:R-:W-:-:S04]  /*0180*/  IMAD R7, R7, UR9, RZ ;  /* 0x0000000907077c24 */ /* 0x000fc8000f8e02ff */
[----:B---34-:R-:W-:-:S07]  /*0190*/  IMAD.HI.U32 R10, R5, R7, R4 ;  /* 0x00000007050a7227 */ /* 0x018fce00078e0004 */
.L_x_2:
[----:B------:R-:W-:-:S04]  /*01a0*/  IMAD.HI.U32 R4, R10, R11, RZ ;  /* 0x0000000b0a047227 */ /* 0x000fc800078e00ff */
[----:B------:R-:W-:Y:S02]  /*01b0*/  IMAD.MOV R4, RZ, RZ, -R4 ;  /* 0x000000ffff047224 */ /* 0x000fe400078e0a04 */
[----:B------:R-:W-:-:S04]  /*01c0*/  IMAD.WIDE.U32 R8, R11, 0x4, R2 ;  /* 0x000000040b087825 */ /* 0x000fc800078e0002 */
[----:B------:R-:W-:Y:S01]  /*01d0*/  IMAD R4, R17, R4, R11 ;  /* 0x0000000411047224 */ /* 0x000fe200078e020b */
[----:B-1----:R-:W3:Y:S04]  /*01e0*/  LDG.E R12, desc[UR6][R8.64] ;  /* 0x00000006080c7981 */ /* 0x002ee8000c1e1900 */
[----:B------:R-:W-:-:S13]  /*01f0*/  ISETP.GE.U32.AND P1, PT, R4, R17, PT ;  /* 0x000000110400720c */ /* 0x000fda0003f26070 */
[----:B------:R-:W-:-:S04]  /*0200*/  @P1 IADD3 R4, PT, PT, R4, -R17, RZ ;  /* 0x8000001104041210 */ /* 0x000fc80007ffe0ff */
[----:B------:R-:W-:-:S13]  /*0210*/  ISETP.GE.U32.AND P1, PT, R4, R17, PT ;  /* 0x000000110400720c */ /* 0x000fda0003f26070 */
[----:B------:R-:W-:-:S05]  /*0220*/  @P1 IMAD.IADD R4, R4, 0x1, -R17 ;  /* 0x0000000104041824 */ /* 0x000fca00078e0a11 */
[----:B------:R-:W-:-:S04]  /*0230*/  SEL R4, R13, R4, !P0 ;  /* 0x000000040d047207 */ /* 0x000fc80004000000 */
[----:B------:R-:W-:Y:S01]  /*0240*/  IADD3 R5, PT, PT, -R4, UR4, R11 ;  /* 0x0000000404057c10 */ /* 0x000fe2000fffe10b */
[----:B------:R-:W-:-:S04]  /*0250*/  IMAD R7, R17, UR4, R4 ;  /* 0x0000000411077c24 */ /* 0x000fc8000f8e0204 */
[----:B------:R-:W-:-:S04]  /*0260*/  IMAD.WIDE.U32 R4, R5, 0x4, R2 ;  /* 0x0000000405047825 */ /* 0x000fc800078e0002 */
[----:B------:R-:W-:Y:S02]  /*0270*/  IMAD.WIDE.U32 R6, R7, 0x4, R2 ;  /* 0x0000000407067825 */ /* 0x000fe400078e0002 */
[----:B------:R-:W4:Y:S04]  /*0280*/  LDG.E R4, desc[UR6][R4.64] ;  /* 0x0000000604047981 */ /* 0x000f28000c1e1900 */
[----:B------:R-:W4:Y:S01]  /*0290*/  LDG.E R7, desc[UR6][R6.64] ;  /* 0x0000000606077981 */ /* 0x000f22000c1e1900 */
[----:B--2---:R-:W-:Y:S01]  /*02a0*/  VIADD R11, R11, UR8 ;  /* 0x000000080b0b7c36 */ /* 0x004fe20008000000 */
[----:B----4-:R-:W-:-:S04]  /*02b0*/  IADD3 R15, PT, PT, R4, R7, RZ ;  /* 0x00000007040f7210 */ /* 0x010fc80007ffe0ff */
[----:B---3--:R-:W-:-:S13]  /*02c0*/  ISETP.GE.U32.AND P1, PT, R15, R12, PT ;  /* 0x0000000c0f00720c */ /* 0x008fda0003f26070 */
[----:B------:R0:W-:Y:S01]  /*02d0*/  @!P1 STG.E desc[UR6][R8.64], R15 ;  /* 0x0000000f08009986 */ /* 0x0001e2000c101906 */
[----:B------:R-:W-:-:S13]  /*02e0*/  ISETP.GE.U32.AND P1, PT, R11, UR5, PT ;  /* 0x000000050b007c0c */ /* 0x000fda000bf26070 */
[----:B0-----:R-:W-:Y:S05]  /*02f0*/  @!P1 BRA `(.L_x_2) ;  /* 0xfffffffc00a89947 */ /* 0x001fea000383ffff */
.L_x_1:
[----:B-12---:R-:W-:Y:S05]  /*0300*/  BSYNC.RECONVERGENT B0 ;  /* 0x0000000000007941 */ /* 0x006fea0003800200 */
.L_x_0:
[----:B------:R-:W0:Y:S01]  /*0310*/  LDCU UR9, c[0x0][0x388] ;  /* 0x00007100ff0977ac */ /* 0x000e220008000800 */
[----:B------:R-:W-:-:S04]  /*0320*/  UIADD3 UR4, UPT, UPT, UR4, 0x1, URZ ;  /* 0x0000000104047890 */ /* 0x000fc8000fffe0ff */
[----:B0-----:R-:W-:Y:S01]  /*0330*/  UISETP.NE.AND UP0, UPT, UR4, UR9, UPT ;  /* 0x000000090400728c */ /* 0x001fe2000bf05270 */
[----:B------:R-:W-:Y:S08]  /*0340*/  BAR.SYNC.DEFER_BLOCKING 0x0 ;  /* 0x0000000000007b1d */ /* 0x000ff00000010000 */
[----:B------:R-:W-:Y:S05]  /*0350*/  BRA.U UP0, `(.L_x_3) ;  /* 0xfffffffd004c7547 */ /* 0x000fea000b83ffff */
[----:B------:R-:W-:Y:S05]  /*0360*/  EXIT ;  /* 0x000000000000794d */ /* 0x000fea0003800000 */
.L_x_4:
[----:B------:R-:W-:-:S00]  /*0370*/  BRA `(.L_x_4) ;  /* 0xfffffffc00fc7947 */ /* 0x000fc0000383ffff */
[----:B------:R-:W-:-:S00]  /*0380*/  NOP ;  /* 0x0000000000007918 */ /* 0x000fc00000000000 */
[----:B------:R-:W-:-:S00]  /*0390*/  NOP ;  /* 0x0000000000007918 */ /* 0x000fc00000000000 */
[----:B------:R-:W-:-:S00]  /*03a0*/  NOP ;  /* 0x0000000000007918 */ /* 0x000fc00000000000 */
[----:B------:R-:W-:-:S00]  /*03b0*/  NOP ;  /* 0x0000000000007918 */ /* 0x000fc00000000000 */
[----:B------:R-:W-:-:S00]  /*03c0*/  NOP ;  /* 0x0000000000007918 */ /* 0x000fc00000000000 */
[----:B------:R-:W-:-:S00]  /*03d0*/  NOP ;  /* 0x0000000000007918 */ /* 0x000fc00000000000 */
[----:B------:R-:W-:-:S00]  /*03e0*/  NOP ;  /* 0x0000000000007918 */ /* 0x000fc00000000000 */
[----:B------:R-:W-:-:S00]  /*03f0*/  NOP ;  /* 0x0000000000007918 */ /* 0x000fc00000000000 */
.L_x_5:


//--------------------- .nv.shared.reserved.0     --------------------------
	.section	.nv.shared.reserved.0,"aw",@nobits
	.weak		__nv_reservedSMEM_offset_0_alias
	.size		__nv_reservedSMEM_offset_0_alias, 0, 64
	.other		__nv_reservedSMEM_offset_0_alias,@"STO_CUDA_RESERVED_SHARED STV_DEFAULT"
__nv_reservedSMEM_offset_0_alias:
	.zero		0
	.zero		64


//--------------------- .nv.constant0._Z25floydWarshallSingleKernelPjj --------------------------
	.section	.nv.constant0._Z25floydWarshallSingleKernelPjj,"a",@progbits
	.sectionflags	@""
	.align	4
.nv.constant0._Z25floydWarshallSingleKernelPjj:
	.zero		908


//--------------------- SYMBOLS --------------------------

	.type		.nv.reservedSmem.offset0,@object
	.size		.nv.reservedSmem.offset0,0x4
